	.headerflags	@"EF_CUDA_TEXMODE_UNIFIED EF_CUDA_64BIT_ADDRESS EF_CUDA_ACCELERATORS EF_CUDA_SM90 EF_CUDA_VIRTUAL_SM(EF_CUDA_SM90)"
	.elftype	@"ET_EXEC"


//--------------------- .nv.info                  --------------------------
	.section	.nv.info,"",@"SHT_CUDA_INFO"
	.align	4


	//----- nvinfo : EIATTR_REGCOUNT
	.align		4
        /*0000*/ 	.byte	0x04, 0x2f
        /*0002*/ 	.short	(.L_2 - .L_1)
	.align		4
.L_1:
        /*0004*/ 	.word	index@(triton_red_fused__native_batch_norm_legit_cat_convolution_60)
        /*0008*/ 	.word	0x00000020


	//----- nvinfo : EIATTR_MIN_STACK_SIZE
	.align		4
.L_2:
        /*000c*/ 	.byte	0x04, 0x12
        /*000e*/ 	.short	(.L_4 - .L_3)
	.align		4
.L_3:
        /*0010*/ 	.word	index@(triton_red_fused__native_batch_norm_legit_cat_convolution_60)
        /*0014*/ 	.word	0x00000000


	//----- nvinfo : EIATTR_FRAME_SIZE
	.align		4
.L_4:
        /*0018*/ 	.byte	0x04, 0x11
        /*001a*/ 	.short	(.L_6 - .L_5)
	.align		4
.L_5:
        /*001c*/ 	.word	index@(triton_red_fused__native_batch_norm_legit_cat_convolution_60)
        /*0020*/ 	.word	0x00000000


	//----- nvinfo : EIATTR_MIN_STACK_SIZE
	.align		4
.L_6:
        /*0024*/ 	.byte	0x04, 0x12
        /*0026*/ 	.short	(.L_8 - .L_7)
	.align		4
.L_7:
        /*0028*/ 	.word	index@(triton_red_fused__native_batch_norm_legit_cat_convolution_60)
        /*002c*/ 	.word	0x00000000
.L_8:


//--------------------- .nv.info.triton_red_fused__native_batch_norm_legit_cat_convolution_60 --------------------------
	.section	.nv.info.triton_red_fused__native_batch_norm_legit_cat_convolution_60,"",@"SHT_CUDA_INFO"
	.sectionflags	@""
	.align	4


	//----- nvinfo : EIATTR_CUDA_API_VERSION
	.align		4
        /*0000*/ 	.byte	0x04, 0x37
        /*0002*/ 	.short	(.L_10 - .L_9)
.L_9:
        /*0004*/ 	.word	0x0000007c


	//----- nvinfo : EIATTR_KPARAM_INFO
	.align		4
.L_10:
        /*0008*/ 	.byte	0x04, 0x17
        /*000a*/ 	.short	(.L_12 - .L_11)
.L_11:
        /*000c*/ 	.word	0x00000000
        /*0010*/ 	.short	0x0006
        /*0012*/ 	.short	0x002c
        /*0014*/ 	.byte	0x00, 0xf0, 0x11, 0x00


	//----- nvinfo : EIATTR_KPARAM_INFO
	.align		4
.L_12:
        /*0018*/ 	.byte	0x04, 0x17
        /*001a*/ 	.short	(.L_14 - .L_13)
.L_13:
        /*001c*/ 	.word	0x00000000
        /*0020*/ 	.short	0x0005
        /*0022*/ 	.short	0x0028
        /*0024*/ 	.byte	0x00, 0xf0, 0x11, 0x00


	//----- nvinfo : EIATTR_KPARAM_INFO
	.align		4
.L_14:
        /*0028*/ 	.byte	0x04, 0x17
        /*002a*/ 	.short	(.L_16 - .L_15)
.L_15:
        /*002c*/ 	.word	0x00000000
        /*0030*/ 	.short	0x0004
        /*0032*/ 	.short	0x0020
        /*0034*/ 	.byte	0x00, 0xf4, 0x21, 0x00


	//----- nvinfo : EIATTR_KPARAM_INFO
	.align		4
.L_16:
        /*0038*/ 	.byte	0x04, 0x17
        /*003a*/ 	.short	(.L_18 - .L_17)
.L_17:
        /*003c*/ 	.word	0x00000000
        /*0040*/ 	.short	0x0003
        /*0042*/ 	.short	0x0018
        /*0044*/ 	.byte	0x00, 0xf4, 0x21, 0x00


	//----- nvinfo : EIATTR_KPARAM_INFO
	.align		4
.L_18:
        /*0048*/ 	.byte	0x04, 0x17
        /*004a*/ 	.short	(.L_20 - .L_19)
.L_19:
        /*004c*/ 	.word	0x00000000
        /*0050*/ 	.short	0x0002
        /*0052*/ 	.short	0x0010
        /*0054*/ 	.byte	0x00, 0xf4, 0x21, 0x00


	//----- nvinfo : EIATTR_KPARAM_INFO
	.align		4
.L_20:
        /*0058*/ 	.byte	0x04, 0x17
        /*005a*/ 	.short	(.L_22 - .L_21)
.L_21:
        /*005c*/ 	.word	0x00000000
        /*0060*/ 	.short	0x0001
        /*0062*/ 	.short	0x0008
        /*0064*/ 	.byte	0x00, 0xf4, 0x21, 0x00


	//----- nvinfo : EIATTR_KPARAM_INFO
	.align		4
.L_22:
        /*0068*/ 	.byte	0x04, 0x17
        /*006a*/ 	.short	(.L_24 - .L_23)
.L_23:
        /*006c*/ 	.word	0x00000000
        /*0070*/ 	.short	0x0000
        /*0072*/ 	.short	0x0000
        /*0074*/ 	.byte	0x00, 0xf4, 0x21, 0x00


	//----- nvinfo : EIATTR_SPARSE_MMA_MASK
	.align		4
.L_24:
        /*0078*/ 	.byte	0x03, 0x50
        /*007a*/ 	.short	0x0000


	//----- nvinfo : EIATTR_MAXREG_COUNT
	.align		4
        /*007c*/ 	.byte	0x03, 0x1b
        /*007e*/ 	.short	0x0080


	//----- nvinfo : EIATTR_COOP_GROUP_MASK_REGIDS
	.align		4
        /*0080*/ 	.byte	0x04, 0x29
        /*0082*/ 	.short	(.L_26 - .L_25)


	//   ....[0]....
.L_25:
        /*0084*/ 	.word	0xffffffff


	//   ....[1]....
        /*0088*/ 	.word	0xffffffff


	//   ....[2]....
        /*008c*/ 	.word	0xffffffff


	//   ....[3]....
        /*0090*/ 	.word	0xffffffff


	//   ....[4]....
        /*0094*/ 	.word	0xffffffff


	//   ....[5]....
        /*0098*/ 	.word	0xffffffff


	//   ....[6]....
        /*009c*/ 	.word	0xffffffff


	//   ....[7]....
        /*00a0*/ 	.word	0xffffffff


	//   ....[8]....
        /*00a4*/ 	.word	0xffffffff


	//   ....[9]....
        /*00a8*/ 	.word	0xffffffff


	//   ....[10]....
        /*00ac*/ 	.word	0xffffffff


	//   ....[11]....
        /*00b0*/ 	.word	0xffffffff


	//   ....[12]....
        /*00b4*/ 	.word	0xffffffff


	//   ....[13]....
        /*00b8*/ 	.word	0xffffffff


	//   ....[14]....
        /*00bc*/ 	.word	0xffffffff


	//   ....[15]....
        /*00c0*/ 	.word	0xffffffff


	//   ....[16]....
        /*00c4*/ 	.word	0xffffffff


	//   ....[17]....
        /*00c8*/ 	.word	0xffffffff


	//   ....[18]....
        /*00cc*/ 	.word	0xffffffff


	//   ....[19]....
        /*00d0*/ 	.word	0xffffffff


	//   ....[20]....
        /*00d4*/ 	.word	0xffffffff


	//   ....[21]....
        /*00d8*/ 	.word	0xffffffff


	//----- nvinfo : EIATTR_COOP_GROUP_INSTR_OFFSETS
	.align		4
.L_26:
        /*00dc*/ 	.byte	0x04, 0x28
        /*00de*/ 	.short	(.L_28 - .L_27)


	//   ....[0]....
.L_27:
        /*00e0*/ 	.word	0x00000800


	//   ....[1]....
        /*00e4*/ 	.word	0x00000870


	//   ....[2]....
        /*00e8*/ 	.word	0x00000970


	//   ....[3]....
        /*00ec*/ 	.word	0x000009e0


	//   ....[4]....
        /*00f0*/ 	.word	0x00000a90


	//   ....[5]....
        /*00f4*/ 	.word	0x00000b00


	//   ....[6]....
        /*00f8*/ 	.word	0x00000bd0


	//   ....[7]....
        /*00fc*/ 	.word	0x00000c40


	//   ....[8]....
        /*0100*/ 	.word	0x00000d00


	//   ....[9]....
        /*0104*/ 	.word	0x00000d50


	//   ....[10]....
        /*0108*/ 	.word	0x00000ea0


	//   ....[11]....
        /*010c*/ 	.word	0x00000eb0


	//   ....[12]....
        /*0110*/ 	.word	0x00000ec0


	//   ....[13]....
        /*0114*/ 	.word	0x00000f00


	//   ....[14]....
        /*0118*/ 	.word	0x00000fd0


	//   ....[15]....
        /*011c*/ 	.word	0x000010a0


	//   ....[16]....
        /*0120*/ 	.word	0x000010d0


	//   ....[17]....
        /*0124*/ 	.word	0x000011a0


	//   ....[18]....
        /*0128*/ 	.word	0x000011e0


	//   ....[19]....
        /*012c*/ 	.word	0x00001220


	//   ....[20]....
        /*0130*/ 	.word	0x000012f0


	//   ....[21]....
        /*0134*/ 	.word	0x00001340


	//----- nvinfo : EIATTR_EXIT_INSTR_OFFSETS
	.align		4
.L_28:
        /*0138*/ 	.byte	0x04, 0x1c
        /*013a*/ 	.short	(.L_30 - .L_29)


	//   ....[0]....
.L_29:
        /*013c*/ 	.word	0x000018b0


	//   ....[1]....
        /*0140*/ 	.word	0x000018d0


	//----- nvinfo : EIATTR_REQNTID
	.align		4
.L_30:
        /*0144*/ 	.byte	0x04, 0x10
        /*0146*/ 	.short	(.L_32 - .L_31)
.L_31:
        /*0148*/ 	.word	0x00000200
        /*014c*/ 	.word	0x00000001
        /*0150*/ 	.word	0x00000001


	//----- nvinfo : EIATTR_CBANK_PARAM_SIZE
	.align		4
.L_32:
        /*0154*/ 	.byte	0x03, 0x19
        /*0156*/ 	.short	0x0030


	//----- nvinfo : EIATTR_PARAM_CBANK
	.align		4
        /*0158*/ 	.byte	0x04, 0x0a
        /*015a*/ 	.short	(.L_34 - .L_33)
	.align		4
.L_33:
        /*015c*/ 	.word	index@(.nv.constant0.triton_red_fused__native_batch_norm_legit_cat_convolution_60)
        /*0160*/ 	.short	0x0210
        /*0162*/ 	.short	0x0030


	//----- nvinfo : EIATTR_SW_WAR
	.align		4
.L_34:
        /*0164*/ 	.byte	0x04, 0x36
        /*0166*/ 	.short	(.L_36 - .L_35)
.L_35:
        /*0168*/ 	.word	0x00000008
.L_36:


//--------------------- .nv.callgraph             --------------------------
	.section	.nv.callgraph,"",@"SHT_CUDA_CALLGRAPH"
	.align	4
	.sectionentsize	8
	.align		4
        /*0000*/ 	.word	0x00000000
	.align		4
        /*0004*/ 	.word	0xffffffff
	.align		4
        /*0008*/ 	.word	0x00000000
	.align		4
        /*000c*/ 	.word	0xfffffffe
	.align		4
        /*0010*/ 	.word	0x00000000
	.align		4
        /*0014*/ 	.word	0xfffffffd
	.align		4
        /*0018*/ 	.word	0x00000000
	.align		4
        /*001c*/ 	.word	0xfffffffc


//--------------------- .nv.constant4             --------------------------
	.section	.nv.constant4,"a",@progbits
	.align	8
	.align		8
.nv.constant4:
        /*0000*/ 	.dword	_$_str


//--------------------- .text.triton_red_fused__native_batch_norm_legit_cat_convolution_60 --------------------------
	.section	.text.triton_red_fused__native_batch_norm_legit_cat_convolution_60,"ax",@progbits
	.sectionflags	@"SHF_BARRIERS=1"
	.align	128
        .global         triton_red_fused__native_batch_norm_legit_cat_convolution_60
        .type           triton_red_fused__native_batch_norm_legit_cat_convolution_60,@function
        .size           triton_red_fused__native_batch_norm_legit_cat_convolution_60,(.L_x_1 - triton_red_fused__native_batch_norm_legit_cat_convolution_60)
        .other          triton_red_fused__native_batch_norm_legit_cat_convolution_60,@"STO_CUDA_ENTRY STV_DEFAULT"
triton_red_fused__native_batch_norm_legit_cat_convolution_60:
.text.triton_red_fused__native_batch_norm_legit_cat_convolution_60:
[----:B------:R-:W0:Y:S02]  /*0000*/  LDC R1, c[0x0][0x28] ;  /* 0x00000a00ff017b82 */ /* 0x000e240000000800 */
[----:B------:R-:W1:Y:S01]  /*0010*/  S2R R19, SR_TID.X ;  /* 0x0000000000137919 */ /* 0x000e620000002100 */
[----:B------:R-:W2:Y:S01]  /*0020*/  LDC.64 R6, c[0x0][0x210] ;  /* 0x00008400ff067b82 */ /* 0x000ea20000000a00 */
[----:B------:R-:W-:Y:S02]  /*0030*/  CS2R R12, SRZ ;  /* 0x00000000000c7805 */ /* 0x000fe4000001ff00 */
[----:B------:R-:W-:Y:S01]  /*0040*/  CS2R R14, SRZ ;  /* 0x00000000000e7805 */ /* 0x000fe2000001ff00 */
[----:B------:R-:W3:Y:S01]  /*0050*/  S2R R3, SR_CTAID.X ;  /* 0x0000000000037919 */ /* 0x000ee20000002500 */
[----:B------:R-:W-:Y:S01]  /*0060*/  HFMA2.MMA R18, -RZ, RZ, 0, 0 ;  /* 0x00000000ff127435 */ /* 0x000fe200000001ff */
[----:B------:R-:W-:Y:S01]  /*0070*/  ULDC.64 UR6, c[0x0][0x208] ;  /* 0x0000820000067ab9 */ /* 0x000fe20000000a00 */
[----:B------:R-:W-:Y:S01]  /*0080*/  CS2R R10, SRZ ;  /* 0x00000000000a7805 */ /* 0x000fe2000001ff00 */
[----:B------:R-:W4:Y:S01]  /*0090*/  LDC.64 R20, c[0x0][0x220] ;  /* 0x00008800ff147b82 */ /* 0x000f220000000a00 */
[----:B-1----:R-:W-:-:S04]  /*00a0*/  SHF.L.U32 R0, R19, 0x2, RZ ;  /* 0x0000000213007819 */ /* 0x002fc800000006ff */
[----:B------:R-:W-:Y:S02]  /*00b0*/  LOP3.LUT R2, R0, 0x7fc, RZ, 0xc0, !PT ;  /* 0x000007fc00027812 */ /* 0x000fe400078ec0ff */
[----:B---3--:R-:W-:Y:S02]  /*00c0*/  SHF.R.S32.HI R4, RZ, 0x1f, R3 ;  /* 0x0000001fff047819 */ /* 0x008fe40000011403 */
[C---:B------:R-:W-:Y:S02]  /*00d0*/  LEA R9, R3.reuse, R2, 0xc ;  /* 0x0000000203097211 */ /* 0x040fe400078e60ff */
[----:B------:R-:W-:Y:S02]  /*00e0*/  LEA.HI R2, R4, R3, RZ, 0x6 ;  /* 0x0000000304027211 */ /* 0x000fe400078f30ff */
[----:B------:R-:W-:Y:S01]  /*00f0*/  ISETP.GE.AND P1, PT, R3, 0x100, PT ;  /* 0x000001000300780c */ /* 0x000fe20003f26270 */
[----:B--2---:R-:W-:Y:S01]  /*0100*/  IMAD.WIDE R6, R9, 0x4, R6 ;  /* 0x0000000409067825 */ /* 0x004fe200078e0206 */
[----:B------:R-:W-:-:S02]  /*0110*/  LOP3.LUT R4, R2, 0xffffffc0, RZ, 0xc0, !PT ;  /* 0xffffffc002047812 */ /* 0x000fc400078ec0ff */
[----:B------:R-:W-:Y:S02]  /*0120*/  CS2R R8, SRZ ;  /* 0x0000000000087805 */ /* 0x000fe4000001ff00 */
[----:B------:R-:W-:-:S05]  /*0130*/  IADD3 R4, -R4, R3, RZ ;  /* 0x0000000304047210 */ /* 0x000fca0007ffe1ff */
[----:B----4-:R-:W-:Y:S02]  /*0140*/  IMAD.WIDE R20, R4, 0x4, R20 ;  /* 0x0000000404147825 */ /* 0x010fe400078e0214 */
[----:B------:R-:W2:Y:S04]  /*0150*/  @!P1 LDG.E.EF.128 R12, desc[UR6][R6.64] ;  /* 0x00000006060c9981 */ /* 0x000ea8000c0e1d00 */
[----:B------:R-:W3:Y:S04]  /*0160*/  @!P1 LDG.E.EL R18, desc[UR6][R20.64] ;  /* 0x0000000614129981 */ /* 0x000ee8000c2e1900 */
[----:B------:R-:W4:Y:S01]  /*0170*/  @!P1 LDG.E.EF.128 R8, desc[UR6][R6.64+0x2000] ;  /* 0x0020000606089981 */ /* 0x000f22000c0e1d00 */
[----:B------:R-:W-:Y:S01]  /*0180*/  MOV R23, 0x40000000 ;  /* 0x4000000000177802 */ /* 0x000fe20000000f00 */
[----:B------:R-:W1:Y:S01]  /*0190*/  S2UR UR5, SR_CgaCtaId ;  /* 0x00000000000579c3 */ /* 0x000e620000008800 */
[----:B------:R-:W-:-:S02]  /*01a0*/  UMOV UR4, 0x400 ;  /* 0x0000040000047882 */ /* 0x000fc40000000000 */
[----:B------:R-:W-:-:S06]  /*01b0*/  FSEL R23, R23, 1, !P1 ;  /* 0x3f80000017177808 */ /* 0x000fcc0004800000 */
[----:B------:R-:W5:Y:S01]  /*01c0*/  MUFU.RCP R23, R23 ;  /* 0x0000001700177308 */ /* 0x000f620000001000 */
[----:B-1----:R-:W-:Y:S01]  /*01d0*/  UPRMT UR4, UR5, 0x654, UR4 ;  /* 0x0000065405047896 */ /* 0x002fe20008000004 */
[----:B--2---:R-:W-:Y:S02]  /*01e0*/  SEL R25, R12, RZ, !P1 ;  /* 0x000000ff0c197207 */ /* 0x004fe40004800000 */
[----:B------:R-:W-:Y:S02]  /*01f0*/  SEL R13, R13, RZ, !P1 ;  /* 0x000000ff0d0d7207 */ /* 0x000fe40004800000 */
[----:B------:R-:W-:Y:S01]  /*0200*/  SEL R15, R15, RZ, !P1 ;  /* 0x000000ff0f0f7207 */ /* 0x000fe20004800000 */
[--C-:B---3--:R-:W-:Y:S01]  /*0210*/  FADD R12, R25, R18.reuse ;  /* 0x00000012190c7221 */ /* 0x108fe20000000000 */
[----:B------:R-:W-:Y:S01]  /*0220*/  SEL R25, R14, RZ, !P1 ;  /* 0x000000ff0e197207 */ /* 0x000fe20004800000 */
[--C-:B------:R-:W-:Y:S01]  /*0230*/  FADD R13, R13, R18.reuse ;  /* 0x000000120d0d7221 */ /* 0x100fe20000000000 */
[----:B----4-:R-:W-:Y:S01]  /*0240*/  SEL R27, R8, RZ, !P1 ;  /* 0x000000ff081b7207 */ /* 0x010fe20004800000 */
[--C-:B------:R-:W-:Y:S01]  /*0250*/  FADD R15, R15, R18.reuse ;  /* 0x000000120f0f7221 */ /* 0x100fe20000000000 */
[----:B------:R-:W-:Y:S01]  /*0260*/  FSEL R21, R12, RZ, !P1 ;  /* 0x000000ff0c157208 */ /* 0x000fe20004800000 */
[--C-:B------:R-:W-:Y:S01]  /*0270*/  FADD R14, R25, R18.reuse ;  /* 0x00000012190e7221 */ /* 0x100fe20000000000 */
[----:B------:R-:W-:Y:S01]  /*0280*/  SEL R9, R9, RZ, !P1 ;  /* 0x000000ff09097207 */ /* 0x000fe20004800000 */
[----:B------:R-:W-:Y:S01]  /*0290*/  FADD R8, R27, R18 ;  /* 0x000000121b087221 */ /* 0x000fe20000000000 */
[----:B------:R-:W-:-:S02]  /*02a0*/  FSEL R27, R13, RZ, !P1 ;  /* 0x000000ff0d1b7208 */ /* 0x000fc40004800000 */
[----:B------:R-:W-:Y:S01]  /*02b0*/  SEL R29, R10, RZ, !P1 ;  /* 0x000000ff0a1d7207 */ /* 0x000fe20004800000 */
[----:B------:R-:W-:Y:S01]  /*02c0*/  FADD R22, -R21, R8 ;  /* 0x0000000815167221 */ /* 0x000fe20000000100 */
[--C-:B------:R-:W-:Y:S01]  /*02d0*/  FADD R9, R9, R18.reuse ;  /* 0x0000001209097221 */ /* 0x100fe20000000000 */
[----:B------:R-:W-:Y:S01]  /*02e0*/  SEL R11, R11, RZ, !P1 ;  /* 0x000000ff0b0b7207 */ /* 0x000fe20004800000 */
[----:B------:R1:W-:Y:S01]  /*02f0*/  @!P1 STG.E.128 desc[UR6][R6.64], R12 ;  /* 0x0000000c06009986 */ /* 0x0003e2000c101d06 */
[-C--:B-----5:R-:W-:Y:S01]  /*0300*/  FFMA R21, R22, R23.reuse, R21 ;  /* 0x0000001716157223 */ /* 0x0a0fe20000000015 */
[----:B------:R-:W-:Y:S01]  /*0310*/  FADD R20, -R27, R9 ;  /* 0x000000091b147221 */ /* 0x000fe20000000100 */
[----:B------:R-:W-:Y:S01]  /*0320*/  FSEL R26, R14, RZ, !P1 ;  /* 0x000000ff0e1a7208 */ /* 0x000fe20004800000 */
[--C-:B------:R-:W-:Y:S01]  /*0330*/  FADD R10, R29, R18.reuse ;  /* 0x000000121d0a7221 */ /* 0x100fe20000000000 */
[----:B------:R-:W-:Y:S01]  /*0340*/  FADD R25, R8, -R21 ;  /* 0x8000001508197221 */ /* 0x000fe20000000000 */
[----:B------:R-:W-:Y:S01]  /*0350*/  FFMA R24, R20, R23, R27 ;  /* 0x0000001714187223 */ /* 0x000fe2000000001b */
[----:B------:R-:W-:Y:S01]  /*0360*/  FSEL R27, R15, RZ, !P1 ;  /* 0x000000ff0f1b7208 */ /* 0x000fe20004800000 */
[----:B------:R-:W-:Y:S01]  /*0370*/  FADD R11, R11, R18 ;  /* 0x000000120b0b7221 */ /* 0x000fe20000000000 */
[----:B------:R-:W-:Y:S01]  /*0380*/  FFMA R25, R22, R25, RZ ;  /* 0x0000001916197223 */ /* 0x000fe200000000ff */
[----:B------:R-:W-:Y:S01]  /*0390*/  FSEL R22, RZ, 4, P1 ;  /* 0x40800000ff167808 */ /* 0x000fe20000800000 */
[----:B------:R-:W-:-:S02]  /*03a0*/  FADD R28, R9, -R24 ;  /* 0x80000018091c7221 */ /* 0x000fc40000000000 */
[----:B------:R-:W-:Y:S01]  /*03b0*/  @!P1 STG.E.128 desc[UR6][R6.64+0x2000], R8 ;  /* 0x0020000806009986 */ /* 0x000fe2000c101d06 */
[----:B------:R-:W-:Y:S01]  /*03c0*/  FSETP.GEU.AND P0, PT, R22, 1.175494350822287508e-38, PT ;  /* 0x008000001600780b */ /* 0x000fe20003f0e000 */
[----:B------:R-:W-:Y:S01]  /*03d0*/  FFMA R28, R20, R28, RZ ;  /* 0x0000001c141c7223 */ /* 0x000fe200000000ff */
[----:B-1----:R-:W-:Y:S01]  /*03e0*/  FMUL R15, R22, 16777216 ;  /* 0x4b800000160f7820 */ /* 0x002fe20000400000 */
[----:B------:R-:W-:Y:S01]  /*03f0*/  FADD R14, -R26, R10 ;  /* 0x0000000a1a0e7221 */ /* 0x000fe20000000100 */
[----:B------:R-:W-:Y:S01]  /*0400*/  FADD R12, -R27, R11 ;  /* 0x0000000b1b0c7221 */ /* 0x000fe20000000100 */
[----:B------:R-:W-:Y:S02]  /*0410*/  FADD R25, R25, R28 ;  /* 0x0000001c19197221 */ /* 0x000fe40000000000 */
[----:B------:R-:W-:Y:S01]  /*0420*/  FSEL R20, R15, R22, !P0 ;  /* 0x000000160f147208 */ /* 0x000fe20004000000 */
[-C--:B------:R-:W-:Y:S01]  /*0430*/  FFMA R13, R14, R23.reuse, R26 ;  /* 0x000000170e0d7223 */ /* 0x080fe2000000001a */
[----:B------:R-:W-:Y:S01]  /*0440*/  FFMA R18, R12, R23, R27 ;  /* 0x000000170c127223 */ /* 0x000fe2000000001b */
[----:B------:R-:W-:-:S02]  /*0450*/  FSEL R15, RZ, 2, P1 ;  /* 0x40000000ff0f7808 */ /* 0x000fc40000800000 */
[----:B------:R-:W-:Y:S01]  /*0460*/  FADD R23, R10, -R13 ;  /* 0x8000000d0a177221 */ /* 0x000fe20000000000 */
[----:B------:R-:W1:Y:S01]  /*0470*/  MUFU.RCP R20, R20 ;  /* 0x0000001400147308 */ /* 0x000e620000001000 */
[----:B------:R-:W-:Y:S01]  /*0480*/  FADD R27, R11, -R18 ;  /* 0x800000120b1b7221 */ /* 0x000fe20000000000 */
[----:B------:R-:W-:Y:S01]  /*0490*/  FSEL R26, R21, RZ, !P1 ;  /* 0x000000ff151a7208 */ /* 0x000fe20004800000 */
[----:B------:R-:W-:Y:S01]  /*04a0*/  FFMA R23, R14, R23, RZ ;  /* 0x000000170e177223 */ /* 0x000fe200000000ff */
[----:B------:R-:W-:Y:S01]  /*04b0*/  FMUL R14, R15, 16777216 ;  /* 0x4b8000000f0e7820 */ /* 0x000fe20000400000 */
[----:B------:R-:W-:Y:S01]  /*04c0*/  FFMA R12, R12, R27, RZ ;  /* 0x0000001b0c0c7223 */ /* 0x000fe200000000ff */
[----:B------:R-:W-:Y:S02]  /*04d0*/  FSEL R21, R24, RZ, !P1 ;  /* 0x000000ff18157208 */ /* 0x000fe40004800000 */
[----:B------:R-:W-:Y:S02]  /*04e0*/  FSEL R25, R25, RZ, !P1 ;  /* 0x000000ff19197208 */ /* 0x000fe40004800000 */
[----:B------:R-:W-:-:S02]  /*04f0*/  FSEL R27, R14, R15, !P0 ;  /* 0x0000000f0e1b7208 */ /* 0x000fc40004000000 */
[----:B------:R-:W-:Y:S02]  /*0500*/  FSETP.NEU.AND P0, PT, R22, RZ, PT ;  /* 0x000000ff1600720b */ /* 0x000fe40003f0d000 */
[----:B------:R-:W-:Y:S01]  /*0510*/  FSEL R23, R23, RZ, !P1 ;  /* 0x000000ff17177208 */ /* 0x000fe20004800000 */
[----:B-1----:R-:W-:-:S05]  /*0520*/  FMUL R27, R20, R27 ;  /* 0x0000001b141b7220 */ /* 0x002fca0000400000 */
[----:B------:R-:W-:Y:S01]  /*0530*/  FSEL R24, R27, RZ, P0 ;  /* 0x000000ff1b187208 */ /* 0x000fe20000000000 */
[----:B------:R-:W-:-:S04]  /*0540*/  FADD R27, -R26, R21 ;  /* 0x000000151a1b7221 */ /* 0x000fc80000000100 */
[C---:B------:R-:W-:Y:S01]  /*0550*/  FMUL R20, R27.reuse, R27 ;  /* 0x0000001b1b147220 */ /* 0x040fe20000400000 */
[----:B------:R-:W-:-:S03]  /*0560*/  FFMA R21, R27, R24, R26 ;  /* 0x000000181b157223 */ /* 0x000fc6000000001a */
[----:B------:R-:W-:Y:S01]  /*0570*/  FMUL R26, R15, R20 ;  /* 0x000000140f1a7220 */ /* 0x000fe20000400000 */
[----:B------:R-:W-:-:S03]  /*0580*/  FSEL R20, RZ, 6, P1 ;  /* 0x40c00000ff147808 */ /* 0x000fc60000800000 */
[----:B------:R-:W-:Y:S01]  /*0590*/  FFMA R26, R24, R26, R25 ;  /* 0x0000001a181a7223 */ /* 0x000fe20000000019 */
[C---:B------:R-:W-:Y:S01]  /*05a0*/  FSETP.GEU.AND P0, PT, R20.reuse, 1.175494350822287508e-38, PT ;  /* 0x008000001400780b */ /* 0x040fe20003f0e000 */
[----:B------:R-:W-:Y:S01]  /*05b0*/  FMUL R25, R20, 16777216 ;  /* 0x4b80000014197820 */ /* 0x000fe20000400000 */
[----:B------:R-:W-:Y:S01]  /*05c0*/  FSEL R24, R13, RZ, !P1 ;  /* 0x000000ff0d187208 */ /* 0x000fe20004800000 */
[----:B------:R-:W-:Y:S01]  /*05d0*/  FADD R23, R23, R26 ;  /* 0x0000001a17177221 */ /* 0x000fe20000000000 */
[----:B------:R-:W-:Y:S02]  /*05e0*/  FSEL R26, R14, R15, !P0 ;  /* 0x0000000f0e1a7208 */ /* 0x000fe40004000000 */
[----:B------:R-:W-:Y:S01]  /*05f0*/  FSEL R27, R25, R20, !P0 ;  /* 0x00000014191b7208 */ /* 0x000fe20004000000 */
[----:B------:R-:W-:Y:S01]  /*0600*/  FADD R24, R24, -R21 ;  /* 0x8000001518187221 */ /* 0x000fe20000000000 */
[----:B------:R-:W-:Y:S02]  /*0610*/  FSEL R13, RZ, 8, P1 ;  /* 0x41000000ff0d7808 */ /* 0x000fe40000800000 */
[----:B------:R-:W1:Y:S01]  /*0620*/  MUFU.RCP R25, R27 ;  /* 0x0000001b00197308 */ /* 0x000e620000001000 */
[----:B------:R-:W-:Y:S01]  /*0630*/  FMUL R29, R24, R24 ;  /* 0x00000018181d7220 */ /* 0x000fe20000400000 */
[----:B------:R-:W-:-:S02]  /*0640*/  FSETP.GEU.AND P0, PT, R13, 1.175494350822287508e-38, PT ;  /* 0x008000000d00780b */ /* 0x000fc40003f0e000 */
[C---:B------:R-:W-:Y:S01]  /*0650*/  FSETP.NEU.AND P2, PT, R13.reuse, RZ, PT ;  /* 0x000000ff0d00720b */ /* 0x040fe20003f4d000 */
[----:B------:R-:W-:Y:S01]  /*0660*/  FMUL R22, R22, R29 ;  /* 0x0000001d16167220 */ /* 0x000fe20000400000 */
[----:B------:R-:W-:Y:S01]  /*0670*/  FSEL R15, R14, R15, !P0 ;  /* 0x0000000f0e0f7208 */ /* 0x000fe20004000000 */
[----:B------:R-:W-:-:S05]  /*0680*/  FADD R14, R13, R13 ;  /* 0x0000000d0d0e7221 */ /* 0x000fca0000000000 */
[----:B------:R-:W-:Y:S01]  /*0690*/  FSETP.GEU.AND P3, PT, |R14|, 1.175494350822287508e-38, PT ;  /* 0x008000000e00780b */ /* 0x000fe20003f6e200 */
[----:B-1----:R-:W-:Y:S01]  /*06a0*/  FMUL R25, R25, R26 ;  /* 0x0000001a19197220 */ /* 0x002fe20000400000 */
[----:B------:R-:W-:-:S05]  /*06b0*/  FMUL R26, R13, 16777216 ;  /* 0x4b8000000d1a7820 */ /* 0x000fca0000400000 */
[----:B------:R-:W-:Y:S02]  /*06c0*/  FSEL R27, R26, R13, !P0 ;  /* 0x0000000d1a1b7208 */ /* 0x000fe40004000000 */
[----:B------:R-:W-:Y:S02]  /*06d0*/  FSETP.NEU.AND P0, PT, R20, RZ, PT ;  /* 0x000000ff1400720b */ /* 0x000fe40003f0d000 */
[----:B------:R-:W1:Y:S02]  /*06e0*/  MUFU.RCP R26, R27 ;  /* 0x0000001b001a7308 */ /* 0x000e640000001000 */
[----:B------:R-:W-:Y:S02]  /*06f0*/  FSEL R28, R25, RZ, P0 ;  /* 0x000000ff191c7208 */ /* 0x000fe40000000000 */
[----:B------:R-:W-:Y:S02]  /*0700*/  FSEL R25, R18, RZ, !P1 ;  /* 0x000000ff12197208 */ /* 0x000fe40004800000 */
[----:B------:R-:W-:Y:S01]  /*0710*/  FSETP.GT.AND P0, PT, |R14|, 8.50705917302346158658e+37, PT ;  /* 0x7e8000000e00780b */ /* 0x000fe20003f04200 */
[----:B------:R-:W-:Y:S01]  /*0720*/  FFMA R24, R24, R28, R21 ;  /* 0x0000001c18187223 */ /* 0x000fe20000000015 */
[----:B------:R-:W-:Y:S01]  /*0730*/  FFMA R22, R28, R22, R23 ;  /* 0x000000161c167223 */ /* 0x000fe20000000017 */
[----:B------:R-:W-:-:S02]  /*0740*/  FSEL R23, R12, RZ, !P1 ;  /* 0x000000ff0c177208 */ /* 0x000fc40004800000 */
[----:B------:R-:W-:-:S03]  /*0750*/  FADD R25, R25, -R24 ;  /* 0x8000001819197221 */ /* 0x000fc60000000000 */
[----:B------:R-:W-:Y:S01]  /*0760*/  FADD R12, R23, R22 ;  /* 0x00000016170c7221 */ /* 0x000fe20000000000 */
[----:B-1----:R-:W-:Y:S01]  /*0770*/  FMUL R26, R26, R15 ;  /* 0x0000000f1a1a7220 */ /* 0x002fe20000400000 */
[----:B------:R-:W-:-:S04]  /*0780*/  FMUL R15, R14, 0.25 ;  /* 0x3e8000000e0f7820 */ /* 0x000fc80000400000 */
[----:B------:R-:W-:Y:S02]  /*0790*/  FSEL R21, R26, RZ, P2 ;  /* 0x000000ff1a157208 */ /* 0x000fe40001000000 */
[----:B------:R-:W-:Y:S02]  /*07a0*/  FSEL R26, R15, R14, P0 ;  /* 0x0000000e0f1a7208 */ /* 0x000fe40000000000 */
[----:B------:R-:W-:Y:S01]  /*07b0*/  FSETP.NEU.AND P2, PT, R14, RZ, PT ;  /* 0x000000ff0e00720b */ /* 0x000fe20003f4d000 */
[C---:B------:R-:W-:Y:S01]  /*07c0*/  FFMA R18, R25.reuse, R21, R24 ;  /* 0x0000001519127223 */ /* 0x040fe20000000018 */
[----:B------:R-:W-:Y:S01]  /*07d0*/  FMUL R25, R25, R25 ;  /* 0x0000001919197220 */ /* 0x000fe20000400000 */
[----:B------:R-:W-:Y:S01]  /*07e0*/  @!P3 FMUL R26, R26, 16777216 ;  /* 0x4b8000001a1ab820 */ /* 0x000fe20000400000 */
[----:B------:R-:W-:Y:S02]  /*07f0*/  FMUL R24, R13, 0.25 ;  /* 0x3e8000000d187820 */ /* 0x000fe40000400000 */
[----:B------:R-:W1:Y:S01]  /*0800*/  SHFL.BFLY PT, R23, R18, 0x10, 0x1f ;  /* 0x0e001f0012177f89 */ /* 0x000e6200000e0000 */
[----:B------:R-:W2:Y:S01]  /*0810*/  MUFU.RCP R22, R26 ;  /* 0x0000001a00167308 */ /* 0x000ea20000001000 */
[----:B------:R-:W-:Y:S01]  /*0820*/  FMUL R20, R20, R25 ;  /* 0x0000001914147220 */ /* 0x000fe20000400000 */
[----:B------:R-:W-:-:S03]  /*0830*/  FSEL R27, R24, R13, P0 ;  /* 0x0000000d181b7208 */ /* 0x000fc60000000000 */
[----:B------:R-:W-:Y:S01]  /*0840*/  FFMA R20, R21, R20, R12 ;  /* 0x0000001415147223 */ /* 0x000fe2000000000c */
[----:B------:R-:W-:Y:S01]  /*0850*/  FADD R12, R14, R14 ;  /* 0x0000000e0e0c7221 */ /* 0x000fe20000000000 */
[----:B------:R-:W-:-:S03]  /*0860*/  @!P3 FMUL R27, R27, 16777216 ;  /* 0x4b8000001b1bb820 */ /* 0x000fc60000400000 */
[----:B------:R-:W3:Y:S01]  /*0870*/  SHFL.BFLY PT, R25, R20, 0x10, 0x1f ;  /* 0x0e001f0014197f89 */ /* 0x000ee200000e0000 */
[C---:B------:R-:W-:Y:S01]  /*0880*/  FSETP.GEU.AND P3, PT, |R12|.reuse, 1.175494350822287508e-38, PT ;  /* 0x008000000c00780b */ /* 0x040fe20003f6e200 */
[C---:B------:R-:W-:Y:S01]  /*0890*/  FMUL R21, R12.reuse, 0.25 ;  /* 0x3e8000000c157820 */ /* 0x040fe20000400000 */
[----:B------:R-:W-:Y:S01]  /*08a0*/  FSETP.GT.AND P0, PT, |R12|, 8.50705917302346158658e+37, PT ;  /* 0x7e8000000c00780b */ /* 0x000fe20003f04200 */
[----:B--2---:R-:W-:-:S03]  /*08b0*/  FMUL R27, R22, R27 ;  /* 0x0000001b161b7220 */ /* 0x004fc60000400000 */
[----:B------:R-:W-:Y:S02]  /*08c0*/  FSEL R22, R21, R12, P0 ;  /* 0x0000000c15167208 */ /* 0x000fe40000000000 */
[----:B------:R-:W-:Y:S02]  /*08d0*/  FSEL R15, R15, R14, P0 ;  /* 0x0000000e0f0f7208 */ /* 0x000fe40000000000 */
[----:B------:R-:W-:Y:S01]  /*08e0*/  FSEL R27, R27, RZ, P2 ;  /* 0x000000ff1b1b7208 */ /* 0x000fe20001000000 */
[----:B-1----:R-:W-:Y:S02]  /*08f0*/  FADD R29, -R18, R23 ;  /* 0x00000017121d7221 */ /* 0x002fe40000000100 */
[----:B------:R-:W-:Y:S01]  /*0900*/  @!P3 FMUL R22, R22, 16777216 ;  /* 0x4b8000001616b820 */ /* 0x000fe20000400000 */
[----:B------:R-:W-:Y:S01]  /*0910*/  @!P3 FMUL R15, R15, 16777216 ;  /* 0x4b8000000f0fb820 */ /* 0x000fe20000400000 */
[----:B------:R-:W-:Y:S01]  /*0920*/  FSETP.NEU.AND P0, PT, R12, RZ, PT ;  /* 0x000000ff0c00720b */ /* 0x000fe20003f0d000 */
[C---:B------:R-:W-:Y:S01]  /*0930*/  FFMA R18, R29.reuse, R27, R18 ;  /* 0x0000001b1d127223 */ /* 0x040fe20000000012 */
[----:B------:R-:W-:Y:S01]  /*0940*/  FMUL R24, R29, R29 ;  /* 0x0000001d1d187220 */ /* 0x000fe20000400000 */
[----:B------:R-:W-:Y:S01]  /*0950*/  ISETP.GE.AND P3, PT, R19, 0x10, PT ;  /* 0x000000101300780c */ /* 0x000fe20003f66270 */
[----:B------:R-:W1:Y:S02]  /*0960*/  MUFU.RCP R22, R22 ;  /* 0x0000001600167308 */ /* 0x000e640000001000 */
[----:B------:R-:W2:Y:S01]  /*0970*/  SHFL.BFLY PT, R23, R18, 0x8, 0x1f ;  /* 0x0d001f0012177f89 */ /* 0x000ea200000e0000 */
[----:B------:R-:W-:Y:S01]  /*0980*/  FMUL R24, R13, R24 ;  /* 0x000000180d187220 */ /* 0x000fe20000400000 */
[----:B---3--:R-:W-:Y:S01]  /*0990*/  FADD R20, R20, R25 ;  /* 0x0000001914147221 */ /* 0x008fe20000000000 */
[----:B------:R-:W-:-:S03]  /*09a0*/  FADD R13, R12, R12 ;  /* 0x0000000c0c0d7221 */ /* 0x000fc60000000000 */
[----:B------:R-:W-:Y:S01]  /*09b0*/  FFMA R27, R27, R24, R20 ;  /* 0x000000181b1b7223 */ /* 0x000fe20000000014 */
[C---:B------:R-:W-:Y:S01]  /*09c0*/  FMUL R20, R13.reuse, 0.25 ;  /* 0x3e8000000d147820 */ /* 0x040fe20000400000 */
[----:B------:R-:W-:-:S03]  /*09d0*/  FSETP.GEU.AND P2, PT, |R13|, 1.175494350822287508e-38, PT ;  /* 0x008000000d00780b */ /* 0x000fc60003f4e200 */
[----:B------:R-:W3:Y:S01]  /*09e0*/  SHFL.BFLY PT, R24, R27, 0x8, 0x1f ;  /* 0x0d001f001b187f89 */ /* 0x000ee200000e0000 */
[----:B-1----:R-:W-:-:S05]  /*09f0*/  FMUL R15, R22, R15 ;  /* 0x0000000f160f7220 */ /* 0x002fca0000400000 */
[----:B------:R-:W-:Y:S02]  /*0a00*/  FSEL R15, R15, RZ, P0 ;  /* 0x000000ff0f0f7208 */ /* 0x000fe40000000000 */
[----:B------:R-:W-:Y:S01]  /*0a10*/  FSETP.GT.AND P0, PT, |R13|, 8.50705917302346158658e+37, PT ;  /* 0x7e8000000d00780b */ /* 0x000fe20003f04200 */
[----:B--2---:R-:W-:-:S03]  /*0a20*/  FADD R23, -R18, R23 ;  /* 0x0000001712177221 */ /* 0x004fc60000000100 */
[----:B------:R-:W-:Y:S01]  /*0a30*/  FSEL R26, R20, R13, P0 ;  /* 0x0000000d141a7208 */ /* 0x000fe20000000000 */
[C---:B------:R-:W-:Y:S01]  /*0a40*/  FFMA R18, R23.reuse, R15, R18 ;  /* 0x0000000f17127223 */ /* 0x040fe20000000012 */
[----:B------:R-:W-:-:S03]  /*0a50*/  FMUL R23, R23, R23 ;  /* 0x0000001717177220 */ /* 0x000fc60000400000 */
[----:B------:R-:W-:Y:S01]  /*0a60*/  @!P2 FMUL R26, R26, 16777216 ;  /* 0x4b8000001a1aa820 */ /* 0x000fe20000400000 */
[----:B------:R-:W-:-:S03]  /*0a70*/  FMUL R14, R14, R23 ;  /* 0x000000170e0e7220 */ /* 0x000fc60000400000 */
[----:B------:R-:W1:Y:S01]  /*0a80*/  MUFU.RCP R25, R26 ;  /* 0x0000001a00197308 */ /* 0x000e620000001000 */
[----:B------:R-:W2:Y:S01]  /*0a90*/  SHFL.BFLY PT, R23, R18, 0x4, 0x1f ;  /* 0x0c801f0012177f89 */ /* 0x000ea200000e0000 */
[----:B---3--:R-:W-:Y:S01]  /*0aa0*/  FADD R22, R27, R24 ;  /* 0x000000181b167221 */ /* 0x008fe20000000000 */
[----:B------:R-:W-:Y:S02]  /*0ab0*/  FSEL R24, R21, R12, P0 ;  /* 0x0000000c15187208 */ /* 0x000fe40000000000 */
[----:B------:R-:W-:Y:S01]  /*0ac0*/  FSETP.NEU.AND P0, PT, R13, RZ, PT ;  /* 0x000000ff0d00720b */ /* 0x000fe20003f0d000 */
[----:B------:R-:W-:Y:S01]  /*0ad0*/  FFMA R22, R15, R14, R22 ;  /* 0x0000000e0f167223 */ /* 0x000fe20000000016 */
[----:B------:R-:W-:Y:S01]  /*0ae0*/  FADD R14, R13, R13 ;  /* 0x0000000d0d0e7221 */ /* 0x000fe20000000000 */
[----:B------:R-:W-:-:S03]  /*0af0*/  @!P2 FMUL R24, R24, 16777216 ;  /* 0x4b8000001818a820 */ /* 0x000fc60000400000 */
[----:B------:R-:W3:Y:S01]  /*0b00*/  SHFL.BFLY PT, R21, R22, 0x4, 0x1f ;  /* 0x0c801f0016157f89 */ /* 0x000ee200000e0000 */
[C---:B------:R-:W-:Y:S01]  /*0b10*/  FSETP.GEU.AND P2, PT, |R14|.reuse, 1.175494350822287508e-38, PT ;  /* 0x008000000e00780b */ /* 0x040fe20003f4e200 */
[----:B------:R-:W-:Y:S01]  /*0b20*/  FMUL R15, R14, 0.25 ;  /* 0x3e8000000e0f7820 */ /* 0x000fe20000400000 */
        /* <DEDUP_REMOVED lines=8> */
[----:B------:R-:W-:Y:S01]  /*0bb0*/  FMUL R12, R12, R23 ;  /* 0x000000170c0c7220 */ /* 0x000fe20000400000 */
[----:B---3--:R-:W-:Y:S01]  /*0bc0*/  FADD R22, R22, R21 ;  /* 0x0000001516167221 */ /* 0x008fe20000000000 */
[----:B------:R-:W1:Y:S03]  /*0bd0*/  SHFL.BFLY PT, R23, R18, 0x2, 0x1f ;  /* 0x0c401f0012177f89 */ /* 0x000e6600000e0000 */
[----:B------:R-:W2:Y:S01]  /*0be0*/  MUFU.RCP R24, R24 ;  /* 0x0000001800187308 */ /* 0x000ea20000001000 */
[----:B------:R-:W-:Y:S01]  /*0bf0*/  FSEL R21, R20, R13, P0 ;  /* 0x0000000d14157208 */ /* 0x000fe20000000000 */
[----:B------:R-:W-:Y:S01]  /*0c00*/  FFMA R25, R25, R12, R22 ;  /* 0x0000000c19197223 */ /* 0x000fe20000000016 */
[C---:B------:R-:W-:Y:S01]  /*0c10*/  FSETP.NEU.AND P0, PT, R14.reuse, RZ, PT ;  /* 0x000000ff0e00720b */ /* 0x040fe20003f0d000 */
[----:B------:R-:W-:-:S02]  /*0c20*/  FADD R20, R14, R14 ;  /* 0x0000000e0e147221 */ /* 0x000fc40000000000 */
[----:B------:R-:W-:Y:S01]  /*0c30*/  @!P2 FMUL R21, R21, 16777216 ;  /* 0x4b8000001515a820 */ /* 0x000fe20000400000 */
[----:B------:R-:W3:Y:S02]  /*0c40*/  SHFL.BFLY PT, R12, R25, 0x2, 0x1f ;  /* 0x0c401f00190c7f89 */ /* 0x000ee400000e0000 */
[----:B------:R-:W-:Y:S01]  /*0c50*/  FSETP.GEU.AND P2, PT, |R20|, 1.175494350822287508e-38, PT ;  /* 0x008000001400780b */ /* 0x000fe20003f4e200 */
[----:B--2---:R-:W-:-:S05]  /*0c60*/  FMUL R21, R24, R21 ;  /* 0x0000001518157220 */ /* 0x004fca0000400000 */
[----:B------:R-:W-:Y:S02]  /*0c70*/  FSEL R21, R21, RZ, P0 ;  /* 0x000000ff15157208 */ /* 0x000fe40000000000 */
[----:B------:R-:W-:Y:S01]  /*0c80*/  FSETP.GT.AND P0, PT, |R20|, 8.50705917302346158658e+37, PT ;  /* 0x7e8000001400780b */ /* 0x000fe20003f04200 */
[----:B-1----:R-:W-:-:S04]  /*0c90*/  FADD R23, -R18, R23 ;  /* 0x0000001712177221 */ /* 0x002fc80000000100 */
[C---:B------:R-:W-:Y:S01]  /*0ca0*/  FFMA R18, R23.reuse, R21, R18 ;  /* 0x0000001517127223 */ /* 0x040fe20000000012 */
[----:B------:R-:W-:Y:S01]  /*0cb0*/  FMUL R22, R23, R23 ;  /* 0x0000001717167220 */ /* 0x000fe20000400000 */
[----:B------:R-:W-:Y:S01]  /*0cc0*/  FMUL R23, R20, 0.25 ;  /* 0x3e80000014177820 */ /* 0x000fe20000400000 */
[----:B---3--:R-:W-:Y:S02]  /*0cd0*/  FADD R12, R25, R12 ;  /* 0x0000000c190c7221 */ /* 0x008fe40000000000 */
[----:B------:R-:W-:Y:S02]  /*0ce0*/  FMUL R22, R13, R22 ;  /* 0x000000160d167220 */ /* 0x000fe40000400000 */
[----:B------:R-:W-:Y:S01]  /*0cf0*/  FSEL R23, R23, R20, P0 ;  /* 0x0000001417177208 */ /* 0x000fe20000000000 */
[----:B------:R-:W1:Y:S01]  /*0d00*/  SHFL.BFLY PT, R13, R18, 0x1, 0x1f ;  /* 0x0c201f00120d7f89 */ /* 0x000e6200000e0000 */
[----:B------:R-:W-:Y:S01]  /*0d10*/  FFMA R12, R21, R22, R12 ;  /* 0x00000016150c7223 */ /* 0x000fe2000000000c */
[----:B------:R-:W-:-:S02]  /*0d20*/  FSEL R22, R15, R14, P0 ;  /* 0x0000000e0f167208 */ /* 0x000fc40000000000 */
[----:B------:R-:W-:Y:S01]  /*0d30*/  @!P2 FMUL R23, R23, 16777216 ;  /* 0x4b8000001717a820 */ /* 0x000fe20000400000 */
[----:B------:R-:W-:Y:S01]  /*0d40*/  FSETP.NEU.AND P0, PT, R20, RZ, PT ;  /* 0x000000ff1400720b */ /* 0x000fe20003f0d000 */
[----:B------:R-:W2:Y:S01]  /*0d50*/  SHFL.BFLY PT, R21, R12, 0x1, 0x1f ;  /* 0x0c201f000c157f89 */ /* 0x000ea200000e0000 */
[----:B------:R-:W-:Y:S01]  /*0d60*/  @!P2 FMUL R22, R22, 16777216 ;  /* 0x4b8000001616a820 */ /* 0x000fe20000400000 */
[----:B------:R-:W-:Y:S02]  /*0d70*/  LOP3.LUT P2, RZ, R19, 0x1f, RZ, 0xc0, !PT ;  /* 0x0000001f13ff7812 */ /* 0x000fe4000784c0ff */
[----:B------:R-:W3:Y:S01]  /*0d80*/  MUFU.RCP R23, R23 ;  /* 0x0000001700177308 */ /* 0x000ee20000001000 */
[----:B-1----:R-:W-:Y:S01]  /*0d90*/  FADD R13, -R18, R13 ;  /* 0x0000000d120d7221 */ /* 0x002fe20000000100 */
[----:B---3--:R-:W-:Y:S01]  /*0da0*/  FMUL R22, R23, R22 ;  /* 0x0000001617167220 */ /* 0x008fe20000400000 */
[----:B------:R-:W-:Y:S02]  /*0db0*/  SHF.R.U32.HI R23, RZ, 0x3, R19 ;  /* 0x00000003ff177819 */ /* 0x000fe40000011613 */
[----:B------:R-:W-:-:S02]  /*0dc0*/  FMUL R15, R13, R13 ;  /* 0x0000000d0d0f7220 */ /* 0x000fc40000400000 */
[----:B------:R-:W-:Y:S01]  /*0dd0*/  FSEL R22, R22, RZ, P0 ;  /* 0x000000ff16167208 */ /* 0x000fe20000000000 */
[----:B--2---:R-:W-:Y:S01]  /*0de0*/  FADD R21, R12, R21 ;  /* 0x000000150c157221 */ /* 0x004fe20000000000 */
[----:B------:R-:W-:Y:S01]  /*0df0*/  FMUL R15, R14, R15 ;  /* 0x0000000f0e0f7220 */ /* 0x000fe20000400000 */
[----:B------:R-:W-:Y:S02]  /*0e00*/  LOP3.LUT R23, R23, 0x3c, RZ, 0xc0, !PT ;  /* 0x0000003c17177812 */ /* 0x000fe400078ec0ff */
[----:B------:R-:W-:Y:S01]  /*0e10*/  FFMA R18, R13, R22, R18 ;  /* 0x000000160d127223 */ /* 0x000fe20000000012 */
[----:B------:R-:W-:Y:S02]  /*0e20*/  FFMA R22, R22, R15, R21 ;  /* 0x0000000f16167223 */ /* 0x000fe40000000015 */
[----:B------:R-:W-:Y:S04]  /*0e30*/  @!P2 STS [R23+UR4+0x80], R20 ;  /* 0x000080141700a988 */ /* 0x000fe80008000804 */
[----:B------:R-:W-:Y:S04]  /*0e40*/  @!P2 STS [R23+UR4], R18 ;  /* 0x000000121700a988 */ /* 0x000fe80008000804 */
[----:B------:R-:W-:Y:S01]  /*0e50*/  @!P2 STS [R23+UR4+0x40], R22 ;  /* 0x000040161700a988 */ /* 0x000fe20008000804 */
[----:B------:R-:W-:Y:S06]  /*0e60*/  BAR.SYNC.DEFER_BLOCKING 0x0 ;  /* 0x0000000000007b1d */ /* 0x000fec0000010000 */
[----:B------:R-:W1:Y:S04]  /*0e70*/  @!P3 LDS R16, [R0+UR4+0x80] ;  /* 0x000080040010b984 */ /* 0x000e680008000800 */
[----:B------:R-:W2:Y:S04]  /*0e80*/  @!P3 LDS R5, [R0+UR4] ;  /* 0x000000040005b984 */ /* 0x000ea80008000800 */
[----:B------:R-:W3:Y:S04]  /*0e90*/  @!P3 LDS R17, [R0+UR4+0x40] ;  /* 0x000040040011b984 */ /* 0x000ee80008000800 */
[----:B-1----:R-:W1:Y:S04]  /*0ea0*/  SHFL.BFLY PT, R13, R16, 0x8, 0x1f ;  /* 0x0d001f00100d7f89 */ /* 0x002e6800000e0000 */
[----:B--2---:R-:W2:Y:S04]  /*0eb0*/  SHFL.BFLY PT, R10, R5, 0x8, 0x1f ;  /* 0x0d001f00050a7f89 */ /* 0x004ea800000e0000 */
[----:B---3--:R-:W3:Y:S01]  /*0ec0*/  SHFL.BFLY PT, R14, R17, 0x8, 0x1f ;  /* 0x0d001f00110e7f89 */ /* 0x008ee200000e0000 */
[----:B-1----:R-:W-:-:S04]  /*0ed0*/  FADD R12, R16, R13 ;  /* 0x0000000d100c7221 */ /* 0x002fc80000000000 */
[C---:B------:R-:W-:Y:S01]  /*0ee0*/  FMUL R15, R12.reuse, 0.25 ;  /* 0x3e8000000c0f7820 */ /* 0x040fe20000400000 */
[C---:B------:R-:W-:Y:S01]  /*0ef0*/  FSETP.GEU.AND P2, PT, |R12|.reuse, 1.175494350822287508e-38, PT ;  /* 0x008000000c00780b */ /* 0x040fe20003f4e200 */
[----:B------:R-:W1:Y:S01]  /*0f00*/  SHFL.BFLY PT, R9, R12, 0x4, 0x1f ;  /* 0x0c801f000c097f89 */ /* 0x000e6200000e0000 */
[----:B------:R-:W-:Y:S01]  /*0f10*/  FSETP.GT.AND P0, PT, |R12|, 8.50705917302346158658e+37, PT ;  /* 0x7e8000000c00780b */ /* 0x000fe20003f04200 */
[----:B--2---:R-:W-:Y:S01]  /*0f20*/  FADD R10, -R5, R10 ;  /* 0x0000000a050a7221 */ /* 0x004fe20000000100 */
[----:B---3--:R-:W-:Y:S02]  /*0f30*/  FADD R17, R17, R14 ;  /* 0x0000000e11117221 */ /* 0x008fe40000000000 */
[----:B------:R-:W-:-:S07]  /*0f40*/  FSEL R15, R15, R12, P0 ;  /* 0x0000000c0f0f7208 */ /* 0x000fce0000000000 */
[----:B------:R-:W-:Y:S02]  /*0f50*/  @!P2 FMUL R15, R15, 16777216 ;  /* 0x4b8000000f0fa820 */ /* 0x000fe40000400000 */
[----:B------:R-:W-:Y:S02]  /*0f60*/  @P0 FMUL R13, R13, 0.25 ;  /* 0x3e8000000d0d0820 */ /* 0x000fe40000400000 */
[----:B------:R-:W2:Y:S02]  /*0f70*/  MUFU.RCP R18, R15 ;  /* 0x0000000f00127308 */ /* 0x000ea40000001000 */
[----:B------:R-:W-:Y:S01]  /*0f80*/  @!P2 FMUL R13, R13, 16777216 ;  /* 0x4b8000000d0da820 */ /* 0x000fe20000400000 */
[C---:B------:R-:W-:Y:S01]  /*0f90*/  FSETP.NEU.AND P2, PT, R12.reuse, RZ, PT ;  /* 0x000000ff0c00720b */ /* 0x040fe20003f4d000 */
[----:B-1----:R-:W-:-:S04]  /*0fa0*/  FADD R8, R12, R9 ;  /* 0x000000090c087221 */ /* 0x002fc80000000000 */
[C---:B------:R-:W-:Y:S01]  /*0fb0*/  FMUL R21, R8.reuse, 0.25 ;  /* 0x3e80000008157820 */ /* 0x040fe20000400000 */
[----:B------:R-:W-:Y:S01]  /*0fc0*/  FSETP.GEU.AND P3, PT, |R8|, 1.175494350822287508e-38, PT ;  /* 0x008000000800780b */ /* 0x000fe20003f6e200 */
[----:B------:R-:W1:Y:S01]  /*0fd0*/  SHFL.BFLY PT, R11, R8, 0x2, 0x1f ;  /* 0x0c401f00080b7f89 */ /* 0x000e6200000e0000 */
[----:B--2---:R-:W-:Y:S01]  /*0fe0*/  FMUL R18, R18, R13 ;  /* 0x0000000d12127220 */ /* 0x004fe20000400000 */
[----:B------:R-:W-:Y:S01]  /*0ff0*/  FSETP.GT.AND P0, PT, |R8|, 8.50705917302346158658e+37, PT ;  /* 0x7e8000000800780b */ /* 0x000fe20003f04200 */
[----:B------:R-:W-:-:S03]  /*1000*/  FMUL R13, R10, R10 ;  /* 0x0000000a0a0d7220 */ /* 0x000fc60000400000 */
[----:B------:R-:W-:Y:S01]  /*1010*/  FSEL R18, R18, RZ, P2 ;  /* 0x000000ff12127208 */ /* 0x000fe20001000000 */
[----:B------:R-:W-:Y:S01]  /*1020*/  FMUL R13, R16, R13 ;  /* 0x0000000d100d7220 */ /* 0x000fe20000400000 */
[----:B------:R-:W-:Y:S02]  /*1030*/  FSEL R21, R21, R8, P0 ;  /* 0x0000000815157208 */ /* 0x000fe40000000000 */
[----:B------:R-:W-:Y:S01]  /*1040*/  FSETP.NEU.AND P2, PT, R8, RZ, PT ;  /* 0x000000ff0800720b */ /* 0x000fe20003f4d000 */
[----:B------:R-:W-:Y:S01]  /*1050*/  FFMA R10, R10, R18, R5 ;  /* 0x000000120a0a7223 */ /* 0x000fe20000000005 */
[----:B------:R-:W-:Y:S01]  /*1060*/  FFMA R13, R18, R13, R17 ;  /* 0x0000000d120d7223 */ /* 0x000fe20000000011 */
[----:B------:R-:W-:Y:S01]  /*1070*/  @!P3 FMUL R21, R21, 16777216 ;  /* 0x4b8000001515b820 */ /* 0x000fe20000400000 */
[----:B------:R-:W-:Y:S01]  /*1080*/  HFMA2.MMA R17, -RZ, RZ, 0.6875, 0 ;  /* 0x39800000ff117435 */ /* 0x000fe200000001ff */
[----:B------:R-:W-:Y:S01]  /*1090*/  @P0 FMUL R9, R9, 0.25 ;  /* 0x3e80000009090820 */ /* 0x000fe20000400000 */
[----:B------:R-:W2:Y:S01]  /*10a0*/  SHFL.BFLY PT, R15, R10, 0x4, 0x1f ;  /* 0x0c801f000a0f7f89 */ /* 0x000ea200000e0000 */
[----:B------:R-:W3:Y:S02]  /*10b0*/  MUFU.RCP R16, R21 ;  /* 0x0000001500107308 */ /* 0x000ee40000001000 */
[----:B------:R-:W-:Y:S01]  /*10c0*/  @!P3 FMUL R9, R9, 16777216 ;  /* 0x4b8000000909b820 */ /* 0x000fe20000400000 */
[----:B------:R-:W4:Y:S01]  /*10d0*/  SHFL.BFLY PT, R14, R13, 0x4, 0x1f ;  /* 0x0c801f000d0e7f89 */ /* 0x000f2200000e0000 */
[----:B-1----:R-:W-:-:S04]  /*10e0*/  FADD R5, R8, R11 ;  /* 0x0000000b08057221 */ /* 0x002fc80000000000 */
[C---:B------:R-:W-:Y:S01]  /*10f0*/  FMUL R18, R5.reuse, 0.25 ;  /* 0x3e80000005127820 */ /* 0x040fe20000400000 */
[C---:B------:R-:W-:Y:S02]  /*1100*/  FSETP.GEU.AND P3, PT, |R5|.reuse, 1.175494350822287508e-38, PT ;  /* 0x008000000500780b */ /* 0x040fe40003f6e200 */
[----:B------:R-:W-:Y:S01]  /*1110*/  FSETP.GT.AND P0, PT, |R5|, 8.50705917302346158658e+37, PT ;  /* 0x7e8000000500780b */ /* 0x000fe20003f04200 */
[----:B---3--:R-:W-:-:S03]  /*1120*/  FMUL R16, R16, R9 ;  /* 0x0000000910107220 */ /* 0x008fc60000400000 */
[----:B------:R-:W-:Y:S02]  /*1130*/  FSEL R18, R18, R5, P0 ;  /* 0x0000000512127208 */ /* 0x000fe40000000000 */
[----:B------:R-:W-:Y:S01]  /*1140*/  FSEL R16, R16, RZ, P2 ;  /* 0x000000ff10107208 */ /* 0x000fe20001000000 */
[----:B--2---:R-:W-:-:S04]  /*1150*/  FADD R15, -R10, R15 ;  /* 0x0000000f0a0f7221 */ /* 0x004fc80000000100 */
[----:B------:R-:W-:Y:S01]  /*1160*/  @!P3 FMUL R18, R18, 16777216 ;  /* 0x4b8000001212b820 */ /* 0x000fe20000400000 */
[C---:B------:R-:W-:Y:S01]  /*1170*/  FMUL R9, R15.reuse, R15 ;  /* 0x0000000f0f097220 */ /* 0x040fe20000400000 */
[----:B------:R-:W-:Y:S01]  /*1180*/  FFMA R15, R15, R16, R10 ;  /* 0x000000100f0f7223 */ /* 0x000fe2000000000a */
[----:B----4-:R-:W-:Y:S01]  /*1190*/  FADD R13, R13, R14 ;  /* 0x0000000e0d0d7221 */ /* 0x010fe20000000000 */
[----:B------:R-:W1:Y:S01]  /*11a0*/  SHFL.BFLY PT, R10, R5, 0x1, 0x1f ;  /* 0x0c201f00050a7f89 */ /* 0x000e6200000e0000 */
[----:B------:R-:W-:Y:S01]  /*11b0*/  FMUL R9, R12, R9 ;  /* 0x000000090c097220 */ /* 0x000fe20000400000 */
[----:B------:R-:W2:Y:S01]  /*11c0*/  MUFU.RCP R18, R18 ;  /* 0x0000001200127308 */ /* 0x000ea20000001000 */
[----:B------:R-:W-:Y:S01]  /*11d0*/  @P0 FMUL R11, R11, 0.25 ;  /* 0x3e8000000b0b0820 */ /* 0x000fe20000400000 */
[----:B------:R-:W3:Y:S01]  /*11e0*/  SHFL.BFLY PT, R12, R15, 0x2, 0x1f ;  /* 0x0c401f000f0c7f89 */ /* 0x000ee200000e0000 */
[----:B------:R-:W-:Y:S01]  /*11f0*/  FFMA R13, R16, R9, R13 ;  /* 0x00000009100d7223 */ /* 0x000fe2000000000d */
[----:B------:R-:W-:Y:S01]  /*1200*/  FSETP.NEU.AND P0, PT, R5, RZ, PT ;  /* 0x000000ff0500720b */ /* 0x000fe20003f0d000 */
[----:B------:R-:W-:-:S03]  /*1210*/  @!P3 FMUL R11, R11, 16777216 ;  /* 0x4b8000000b0bb820 */ /* 0x000fc60000400000 */
[----:B------:R-:W4:Y:S01]  /*1220*/  SHFL.BFLY PT, R14, R13, 0x2, 0x1f ;  /* 0x0c401f000d0e7f89 */ /* 0x000f2200000e0000 */
[----:B--2---:R-:W-:-:S05]  /*1230*/  FMUL R11, R18, R11 ;  /* 0x0000000b120b7220 */ /* 0x004fca0000400000 */
[----:B------:R-:W-:Y:S01]  /*1240*/  FSEL R16, R11, RZ, P0 ;  /* 0x000000ff0b107208 */ /* 0x000fe20000000000 */
[----:B-1----:R-:W-:Y:S01]  /*1250*/  FADD R9, R5, R10 ;  /* 0x0000000a05097221 */ /* 0x002fe20000000000 */
[----:B---3--:R-:W-:-:S04]  /*1260*/  FADD R12, -R15, R12 ;  /* 0x0000000c0f0c7221 */ /* 0x008fc80000000100 */
[C---:B------:R-:W-:Y:S01]  /*1270*/  FSETP.GEU.AND P2, PT, |R9|.reuse, 1.175494350822287508e-38, PT ;  /* 0x008000000900780b */ /* 0x040fe20003f4e200 */
[C---:B------:R-:W-:Y:S01]  /*1280*/  FMUL R20, R9.reuse, 0.25 ;  /* 0x3e80000009147820 */ /* 0x040fe20000400000 */
[----:B------:R-:W-:Y:S01]  /*1290*/  FSETP.GT.AND P0, PT, |R9|, 8.50705917302346158658e+37, PT ;  /* 0x7e8000000900780b */ /* 0x000fe20003f04200 */
[C---:B------:R-:W-:Y:S01]  /*12a0*/  FFMA R11, R12.reuse, R16, R15 ;  /* 0x000000100c0b7223 */ /* 0x040fe2000000000f */
[----:B------:R-:W-:Y:S01]  /*12b0*/  FMUL R15, R12, R12 ;  /* 0x0000000c0c0f7220 */ /* 0x000fe20000400000 */
[----:B----4-:R-:W-:Y:S01]  /*12c0*/  FADD R13, R13, R14 ;  /* 0x0000000e0d0d7221 */ /* 0x010fe20000000000 */
[----:B------:R-:W-:Y:S02]  /*12d0*/  FSEL R20, R20, R9, P0 ;  /* 0x0000000914147208 */ /* 0x000fe40000000000 */
[----:B------:R-:W-:Y:S02]  /*12e0*/  FMUL R15, R8, R15 ;  /* 0x0000000f080f7220 */ /* 0x000fe40000400000 */
[----:B------:R-:W1:Y:S02]  /*12f0*/  SHFL.BFLY PT, R8, R11, 0x1, 0x1f ;  /* 0x0c201f000b087f89 */ /* 0x000e6400000e0000 */
[----:B------:R-:W-:Y:S01]  /*1300*/  FFMA R13, R16, R15, R13 ;  /* 0x0000000f100d7223 */ /* 0x000fe2000000000d */
[----:B------:R-:W-:-:S02]  /*1310*/  @!P2 FMUL R20, R20, 16777216 ;  /* 0x4b8000001414a820 */ /* 0x000fc40000400000 */
[----:B------:R-:W-:Y:S01]  /*1320*/  @P0 FMUL R10, R10, 0.25 ;  /* 0x3e8000000a0a0820 */ /* 0x000fe20000400000 */
[----:B------:R-:W-:Y:S01]  /*1330*/  LOP3.LUT P0, RZ, R19, 0xf, RZ, 0xc0, !PT ;  /* 0x0000000f13ff7812 */ /* 0x000fe2000780c0ff */
[----:B------:R-:W2:Y:S01]  /*1340*/  SHFL.BFLY PT, R12, R13, 0x1, 0x1f ;  /* 0x0c201f000d0c7f89 */ /* 0x000ea200000e0000 */
[----:B------:R-:W3:Y:S01]  /*1350*/  MUFU.RCP R15, R20 ;  /* 0x00000014000f7308 */ /* 0x000ee20000001000 */
[----:B------:R-:W-:Y:S01]  /*1360*/  @!P2 FMUL R10, R10, 16777216 ;  /* 0x4b8000000a0aa820 */ /* 0x000fe20000400000 */
[----:B------:R-:W-:Y:S02]  /*1370*/  FSETP.NEU.AND P2, PT, R9, RZ, PT ;  /* 0x000000ff0900720b */ /* 0x000fe40003f4d000 */
[----:B------:R-:W-:Y:S01]  /*1380*/  ISETP.LT.AND P0, PT, R19, 0x10, !P0 ;  /* 0x000000101300780c */ /* 0x000fe20004701270 */
[----:B---3--:R-:W-:Y:S01]  /*1390*/  FMUL R15, R15, R10 ;  /* 0x0000000a0f0f7220 */ /* 0x008fe20000400000 */
[----:B-1----:R-:W-:-:S11]  /*13a0*/  FADD R8, -R11, R8 ;  /* 0x000000080b087221 */ /* 0x002fd60000000100 */
[----:B------:R-:W-:Y:S01]  /*13b0*/  @P0 STS [R0+UR4+0x80], R9 ;  /* 0x0000800900000988 */ /* 0x000fe20008000804 */
[C---:B------:R-:W-:Y:S01]  /*13c0*/  FMUL R10, R8.reuse, R8 ;  /* 0x00000008080a7220 */ /* 0x040fe20000400000 */
[----:B------:R-:W-:Y:S01]  /*13d0*/  FSEL R15, R15, RZ, P2 ;  /* 0x000000ff0f0f7208 */ /* 0x000fe20001000000 */
[----:B--2---:R-:W-:Y:S02]  /*13e0*/  FADD R12, R13, R12 ;  /* 0x0000000c0d0c7221 */ /* 0x004fe40000000000 */
[----:B------:R-:W-:Y:S02]  /*13f0*/  FMUL R10, R5, R10 ;  /* 0x0000000a050a7220 */ /* 0x000fe40000400000 */
[----:B------:R-:W-:Y:S02]  /*1400*/  FFMA R5, R8, R15, R11 ;  /* 0x0000000f08057223 */ /* 0x000fe4000000000b */
[----:B------:R-:W-:Y:S02]  /*1410*/  FFMA R13, R15, R10, R12 ;  /* 0x0000000a0f0d7223 */ /* 0x000fe4000000000c */
[----:B------:R-:W1:Y:S01]  /*1420*/  LDC.64 R14, c[0x0][0x228] ;  /* 0x00008a00ff0e7b82 */ /* 0x000e620000000a00 */
[----:B------:R-:W-:Y:S04]  /*1430*/  @P0 STS [R0+UR4], R5 ;  /* 0x0000000500000988 */ /* 0x000fe80008000804 */
[----:B------:R-:W-:Y:S03]  /*1440*/  @P0 STS [R0+UR4+0x40], R13 ;  /* 0x0000400d00000988 */ /* 0x000fe60008000804 */
[----:B------:R-:W-:Y:S01]  /*1450*/  BAR.SYNC.DEFER_BLOCKING 0x0 ;  /* 0x0000000000007b1d */ /* 0x000fe20000010000 */
[----:B------:R-:W-:-:S04]  /*1460*/  LOP3.LUT P0, RZ, R19, 0x1ff, RZ, 0xc0, !PT ;  /* 0x000001ff13ff7812 */ /* 0x000fc8000780c0ff */
[----:B------:R-:W-:-:S03]  /*1470*/  ISETP.LT.AND P0, PT, R3, 0x100, !P0 ;  /* 0x000001000300780c */ /* 0x000fc60004701270 */
[----:B------:R-:W2:Y:S01]  /*1480*/  LDC.64 R10, c[0x0][0x218] ;  /* 0x00008600ff0a7b82 */ /* 0x000ea20000000a00 */
[C---:B-1----:R-:W-:Y:S01]  /*1490*/  IMAD.WIDE R14, R3.reuse, 0x4, R14 ;  /* 0x00000004030e7825 */ /* 0x042fe200078e020e */
[----:B------:R-:W1:Y:S04]  /*14a0*/  LDS R16, [UR4] ;  /* 0x00000004ff107984 */ /* 0x000e680008000800 */
[----:B------:R-:W3:Y:S01]  /*14b0*/  LDS R8, [UR4+0x40] ;  /* 0x00004004ff087984 */ /* 0x000ee20008000800 */
[----:B------:R-:W-:Y:S01]  /*14c0*/  ULDC.64 UR4, c[0x0][0x230] ;  /* 0x00008c0000047ab9 */ /* 0x000fe20000000a00 */
[----:B--2---:R-:W-:Y:S01]  /*14d0*/  IMAD.WIDE R18, R3, 0x4, R10 ;  /* 0x0000000403127825 */ /* 0x004fe200078e020a */
[----:B------:R-:W-:Y:S01]  /*14e0*/  CS2R R10, SRZ ;  /* 0x00000000000a7805 */ /* 0x000fe2000001ff00 */
[----:B-1----:R-:W-:Y:S02]  /*14f0*/  @P0 STG.E desc[UR6][R14.64], R16 ;  /* 0x000000100e000986 */ /* 0x002fe4000c101906 */
[----:B---3--:R-:W-:Y:S01]  /*1500*/  FFMA R12, R8, R17, 9.9999997473787516356e-06 ;  /* 0x3727c5ac080c7423 */ /* 0x008fe20000000011 */
[----:B------:R-:W-:-:S03]  /*1510*/  CS2R R8, SRZ ;  /* 0x0000000000087805 */ /* 0x000fc6000001ff00 */
[----:B------:R1:W2:Y:S01]  /*1520*/  MUFU.RSQ R5, R12 ;  /* 0x0000000c00057308 */ /* 0x0002a20000001400 */
[----:B------:R-:W-:Y:S01]  /*1530*/  BAR.SYNC.DEFER_BLOCKING 0x0 ;  /* 0x0000000000007b1d */ /* 0x000fe20000010000 */
[----:B------:R-:W-:-:S07]  /*1540*/  SHF.R.S32.HI R3, RZ, 0x6, R2 ;  /* 0x00000006ff037819 */ /* 0x000fce0000011402 */
[----:B-1----:R-:W1:Y:S01]  /*1550*/  LDC.64 R12, c[0x0][0x230] ;  /* 0x00008c00ff0c7b82 */ /* 0x002e620000000a00 */
[----:B--2---:R1:W-:Y:S04]  /*1560*/  @P0 STG.E desc[UR6][R18.64], R5 ;  /* 0x0000000512000986 */ /* 0x0043e8000c101906 */
[----:B------:R-:W2:Y:S01]  /*1570*/  @!P1 LDG.E.EF.128 R8, desc[UR6][R6.64] ;  /* 0x0000000606089981 */ /* 0x000ea2000c0e1d00 */
[----:B------:R-:W-:-:S05]  /*1580*/  IMAD R3, R3, 0x140, R4 ;  /* 0x0000014003037824 */ /* 0x000fca00078e0204 */
[----:B------:R-:W-:-:S04]  /*1590*/  SHF.L.U32 R17, R3, 0xc, RZ ;  /* 0x0000000c03117819 */ /* 0x000fc800000006ff */
[----:B------:R-:W-:-:S05]  /*15a0*/  LOP3.LUT R3, R17, 0x7fc, R0, 0xf8, !PT ;  /* 0x000007fc11037812 */ /* 0x000fca00078ef800 */
[----:B-1----:R-:W-:Y:S01]  /*15b0*/  IMAD.WIDE R18, R3, 0x4, R12 ;  /* 0x0000000403127825 */ /* 0x002fe200078e020c */
[----:B--2---:R-:W-:Y:S02]  /*15c0*/  SEL R21, R8, RZ, !P1 ;  /* 0x000000ff08157207 */ /* 0x004fe40004800000 */
[----:B------:R-:W-:Y:S02]  /*15d0*/  SEL R23, R9, RZ, !P1 ;  /* 0x000000ff09177207 */ /* 0x000fe40004800000 */
[----:B------:R-:W-:Y:S02]  /*15e0*/  CS2R R8, SRZ ;  /* 0x0000000000087805 */ /* 0x000fe4000001ff00 */
[----:B------:R-:W-:Y:S01]  /*15f0*/  SEL R25, R10, RZ, !P1 ;  /* 0x000000ff0a197207 */ /* 0x000fe20004800000 */
[C---:B------:R-:W-:Y:S01]  /*1600*/  FADD R0, -R16.reuse, R21 ;  /* 0x0000001510007221 */ /* 0x040fe20000000100 */
[----:B------:R-:W-:Y:S01]  /*1610*/  SEL R11, R11, RZ, !P1 ;  /* 0x000000ff0b0b7207 */ /* 0x000fe20004800000 */
[----:B------:R-:W-:-:S02]  /*1620*/  FADD R2, -R16, R23 ;  /* 0x0000001710027221 */ /* 0x000fc40000000100 */
[C---:B------:R-:W-:Y:S01]  /*1630*/  FADD R4, -R16.reuse, R25 ;  /* 0x0000001910047221 */ /* 0x040fe20000000100 */
[C---:B------:R-:W-:Y:S01]  /*1640*/  FMUL R0, R5.reuse, R0 ;  /* 0x0000000005007220 */ /* 0x040fe20000400000 */
[----:B------:R-:W-:Y:S01]  /*1650*/  FADD R14, -R16, R11 ;  /* 0x0000000b100e7221 */ /* 0x000fe20000000100 */
[C---:B------:R-:W-:Y:S01]  /*1660*/  FMUL R2, R5.reuse, R2 ;  /* 0x0000000205027220 */ /* 0x040fe20000400000 */
[C---:B------:R-:W-:Y:S01]  /*1670*/  FMUL R4, R5.reuse, R4 ;  /* 0x0000000405047220 */ /* 0x040fe20000400000 */
[----:B------:R-:W-:Y:S01]  /*1680*/  CS2R R10, SRZ ;  /* 0x00000000000a7805 */ /* 0x000fe2000001ff00 */
[----:B------:R-:W-:Y:S01]  /*1690*/  FMUL R15, R5, R14 ;  /* 0x0000000e050f7220 */ /* 0x000fe20000400000 */
[----:B------:R-:W-:Y:S02]  /*16a0*/  FSETP.GEU.AND P0, PT, R0, RZ, PT ;  /* 0x000000ff0000720b */ /* 0x000fe40003f0e000 */
[----:B------:R-:W-:Y:S02]  /*16b0*/  FSETP.GEU.AND P2, PT, R2, RZ, PT ;  /* 0x000000ff0200720b */ /* 0x000fe40003f4e000 */
[----:B------:R-:W-:-:S02]  /*16c0*/  FSETP.GEU.AND P3, PT, R4, RZ, PT ;  /* 0x000000ff0400720b */ /* 0x000fc40003f6e000 */
[C---:B------:R-:W-:Y:S02]  /*16d0*/  FSETP.GEU.AND P4, PT, R15.reuse, RZ, PT ;  /* 0x000000ff0f00720b */ /* 0x040fe40003f8e000 */
[----:B------:R-:W-:Y:S02]  /*16e0*/  FSEL R12, R0, RZ, P0 ;  /* 0x000000ff000c7208 */ /* 0x000fe40000000000 */
[----:B------:R-:W-:Y:S02]  /*16f0*/  FSEL R13, R2, RZ, P2 ;  /* 0x000000ff020d7208 */ /* 0x000fe40001000000 */
[----:B------:R-:W-:Y:S02]  /*1700*/  FSEL R14, R4, RZ, P3 ;  /* 0x000000ff040e7208 */ /* 0x000fe40001800000 */
[----:B------:R-:W-:-:S05]  /*1710*/  FSEL R15, R15, RZ, P4 ;  /* 0x000000ff0f0f7208 */ /* 0x000fca0002000000 */
[----:B------:R1:W-:Y:S04]  /*1720*/  @!P1 STG.E.128 desc[UR6][R18.64], R12 ;  /* 0x0000000c12009986 */ /* 0x0003e8000c101d06 */
[----:B------:R-:W2:Y:S01]  /*1730*/  @!P1 LDG.E.EF.128 R8, desc[UR6][R6.64+0x2000] ;  /* 0x0020000606089981 */ /* 0x000ea2000c0e1d00 */
[----:B------:R-:W-:Y:S02]  /*1740*/  LEA R2, P0, R3, UR4, 0x2 ;  /* 0x0000000403027c11 */ /* 0x000fe4000f8010ff */
[----:B--2---:R-:W-:Y:S02]  /*1750*/  SEL R21, R8, RZ, !P1 ;  /* 0x000000ff08157207 */ /* 0x004fe40004800000 */
[----:B------:R-:W-:Y:S02]  /*1760*/  SEL R9, R9, RZ, !P1 ;  /* 0x000000ff09097207 */ /* 0x000fe40004800000 */
[----:B------:R-:W-:Y:S01]  /*1770*/  SEL R23, R10, RZ, !P1 ;  /* 0x000000ff0a177207 */ /* 0x000fe20004800000 */
[C---:B------:R-:W-:Y:S01]  /*1780*/  FADD R0, -R16.reuse, R21 ;  /* 0x0000001510007221 */ /* 0x040fe20000000100 */
[----:B------:R-:W-:Y:S01]  /*1790*/  SEL R11, R11, RZ, !P1 ;  /* 0x000000ff0b0b7207 */ /* 0x000fe20004800000 */
[C---:B------:R-:W-:Y:S01]  /*17a0*/  FADD R4, -R16.reuse, R9 ;  /* 0x0000000910047221 */ /* 0x040fe20000000100 */
[----:B------:R-:W-:Y:S01]  /*17b0*/  SHF.R.S32.HI R10, RZ, 0x1f, R17 ;  /* 0x0000001fff0a7819 */ /* 0x000fe20000011411 */
[C---:B------:R-:W-:Y:S01]  /*17c0*/  FADD R8, -R16.reuse, R23 ;  /* 0x0000001710087221 */ /* 0x040fe20000000100 */
[C---:B------:R-:W-:Y:S01]  /*17d0*/  FMUL R0, R5.reuse, R0 ;  /* 0x0000000005007220 */ /* 0x040fe20000400000 */
[----:B------:R-:W-:Y:S01]  /*17e0*/  FADD R16, -R16, R11 ;  /* 0x0000000b10107221 */ /* 0x000fe20000000100 */
[C---:B------:R-:W-:Y:S01]  /*17f0*/  FMUL R4, R5.reuse, R4 ;  /* 0x0000000405047220 */ /* 0x040fe20000400000 */
[----:B------:R-:W-:Y:S01]  /*1800*/  FMUL R8, R5, R8 ;  /* 0x0000000805087220 */ /* 0x000fe20000400000 */
[----:B------:R-:W-:Y:S01]  /*1810*/  LEA.HI.X R3, R3, UR5, R10, 0x2, P0 ;  /* 0x0000000503037c11 */ /* 0x000fe200080f140a */
[----:B------:R-:W-:Y:S01]  /*1820*/  FMUL R16, R5, R16 ;  /* 0x0000001005107220 */ /* 0x000fe20000400000 */
[----:B------:R-:W-:-:S02]  /*1830*/  FSETP.GEU.AND P0, PT, R0, RZ, PT ;  /* 0x000000ff0000720b */ /* 0x000fc40003f0e000 */
[----:B------:R-:W-:Y:S02]  /*1840*/  FSETP.GEU.AND P2, PT, R4, RZ, PT ;  /* 0x000000ff0400720b */ /* 0x000fe40003f4e000 */
[----:B------:R-:W-:Y:S02]  /*1850*/  FSETP.GEU.AND P3, PT, R8, RZ, PT ;  /* 0x000000ff0800720b */ /* 0x000fe40003f6e000 */
[----:B------:R-:W-:Y:S02]  /*1860*/  FSETP.GEU.AND P4, PT, R16, RZ, PT ;  /* 0x000000ff1000720b */ /* 0x000fe40003f8e000 */
[----:B-1----:R-:W-:Y:S02]  /*1870*/  FSEL R12, R0, RZ, P0 ;  /* 0x000000ff000c7208 */ /* 0x002fe40000000000 */
[----:B------:R-:W-:Y:S02]  /*1880*/  FSEL R13, R4, RZ, P2 ;  /* 0x000000ff040d7208 */ /* 0x000fe40001000000 */
[----:B------:R-:W-:-:S02]  /*1890*/  FSEL R14, R8, RZ, P3 ;  /* 0x000000ff080e7208 */ /* 0x000fc40001800000 */
[----:B------:R-:W-:Y:S01]  /*18a0*/  FSEL R15, R16, RZ, P4 ;  /* 0x000000ff100f7208 */ /* 0x000fe20002000000 */
[----:B------:R-:W-:Y:S06]  /*18b0*/  @P1 EXIT ;  /* 0x000000000000194d */ /* 0x000fec0003800000 */
[----:B------:R-:W-:Y:S01]  /*18c0*/  STG.E.128 desc[UR6][R2.64+0x2000], R12 ;  /* 0x0020000c02007986 */ /* 0x000fe2000c101d06 */
[----:B------:R-:W-:Y:S05]  /*18d0*/  EXIT ;  /* 0x000000000000794d */ /* 0x000fea0003800000 */
.L_x_0:
[----:B------:R-:W-:-:S00]  /*18e0*/  BRA `(.L_x_0) ;  /* 0xfffffffc00fc7947 */ /* 0x000fc0000383ffff */
[----:B------:R-:W-:-:S00]  /*18f0*/  NOP ;  /* 0x0000000000007918 */ /* 0x000fc00000000000 */
        /* <DEDUP_REMOVED lines=8> */
.L_x_1:


//--------------------- .nv.global.init           --------------------------
	.section	.nv.global.init,"aw",@progbits
.nv.global.init:
	.type		_$_str,@object
	.size		_$_str,(.L_0 - _$_str)
_$_str:
        /*0000*/ 	.byte	0x5f, 0x5f, 0x43, 0x55, 0x44, 0x41, 0x5f, 0x46, 0x54, 0x5a, 0x00
.L_0:


//--------------------- .nv.shared.triton_red_fused__native_batch_norm_legit_cat_convolution_60 --------------------------
	.section	.nv.shared.triton_red_fused__native_batch_norm_legit_cat_convolution_60,"aw",@nobits
	.sectionflags	@""
	.align	16
	.zero		1024


//--------------------- .nv.constant0.triton_red_fused__native_batch_norm_legit_cat_convolution_60 --------------------------
	.section	.nv.constant0.triton_red_fused__native_batch_norm_legit_cat_convolution_60,"a",@progbits
	.sectionflags	@""
	.align	4
.nv.constant0.triton_red_fused__native_batch_norm_legit_cat_convolution_60:
	.zero		576
